//
// Generated by NVIDIA NVVM Compiler
//
// Compiler Build ID: CL-36424714
// Cuda compilation tools, release 13.0, V13.0.88
// Based on NVVM 20.0.0
//

.version 9.0
.target sm_100
.address_size 64

	// .globl	_Z7vec_addPfS_S_i

.visible .entry _Z7vec_addPfS_S_i(
	.param .u64 .ptr .align 1 _Z7vec_addPfS_S_i_param_0,
	.param .u64 .ptr .align 1 _Z7vec_addPfS_S_i_param_1,
	.param .u64 .ptr .align 1 _Z7vec_addPfS_S_i_param_2,
	.param .u32 _Z7vec_addPfS_S_i_param_3
)
{
	.reg .pred 	%p<2>;
	.reg .b32 	%r<6>;
	.reg .b32 	%f<4>;
	.reg .b64 	%rd<11>;

	ld.param.u64 	%rd1, [_Z7vec_addPfS_S_i_param_0];
	ld.param.u64 	%rd2, [_Z7vec_addPfS_S_i_param_1];
	ld.param.u64 	%rd3, [_Z7vec_addPfS_S_i_param_2];
	ld.param.u32 	%r2, [_Z7vec_addPfS_S_i_param_3];
	mov.u32 	%r3, %ntid.x;
	mov.u32 	%r4, %ctaid.x;
	mov.u32 	%r5, %tid.x;
	mad.lo.s32 	%r1, %r3, %r4, %r5;
	setp.ge.s32 	%p1, %r1, %r2;
	@%p1 bra 	$L__BB0_2;
	cvta.to.global.u64 	%rd4, %rd2;
	cvta.to.global.u64 	%rd5, %rd3;
	cvta.to.global.u64 	%rd6, %rd1;
	mul.wide.s32 	%rd7, %r1, 4;
	add.s64 	%rd8, %rd4, %rd7;
	ld.global.f32 	%f1, [%rd8];
	add.s64 	%rd9, %rd5, %rd7;
	ld.global.f32 	%f2, [%rd9];
	add.f32 	%f3, %f1, %f2;
	add.s64 	%rd10, %rd6, %rd7;
	st.global.f32 	[%rd10], %f3;
$L__BB0_2:
	ret;

}


// ===== COMPILED SASS (sm_100) =====

	.target	sm_100

	.elftype	@"ET_EXEC"


//--------------------- .note.nv.tkinfo           --------------------------
	.section	.note.nv.tkinfo,"",@"SHT_NOTE"
	.sectionflags	@"SHF_NOTE_NV_TKINFO"
	.tkinfo
        /*0018*/ 	.word	0x00000002
        /*0030*/ 	.string	""
        /*0030*/ 	.string	"ptxas"
        /*0030*/ 	.string	"Cuda compilation tools, release 13.0, V13.0.88"
        /*0030*/ 	.string	"Build cuda_13.0.r13.0/compiler.36424714_0"
        /*0030*/ 	.string	"-arch sm_100 -m 64 "



//--------------------- .note.nv.cuinfo           --------------------------
	.section	.note.nv.cuinfo,"",@"SHT_NOTE"
	.sectionflags	@"SHF_NOTE_NV_CUINFO"
        /*0018*/ 	.short	0x0002
        /*001a*/ 	.short	0x0064
        /*001c*/ 	.short	0x0082
	.zero		2


//--------------------- .nv.info                  --------------------------
	.section	.nv.info,"",@"SHT_CUDA_INFO"
	.align	4


	//----- nvinfo : EIATTR_REGCOUNT
	.align		4
        /*0000*/ 	.byte	0x04, 0x2f
        /*0002*/ 	.short	(.L_1 - .L_0)
	.align		4
.L_0:
        /*0004*/ 	.word	index@(_Z7vec_addPfS_S_i)
        /*0008*/ 	.word	0x0000000c


	//----- nvinfo : EIATTR_FRAME_SIZE
	.align		4
.L_1:
        /*000c*/ 	.byte	0x04, 0x11
        /*000e*/ 	.short	(.L_3 - .L_2)
	.align		4
.L_2:
        /*0010*/ 	.word	index@(_Z7vec_addPfS_S_i)
        /*0014*/ 	.word	0x00000000


	//----- nvinfo : EIATTR_MIN_STACK_SIZE
	.align		4
.L_3:
        /*0018*/ 	.byte	0x04, 0x12
        /*001a*/ 	.short	(.L_5 - .L_4)
	.align		4
.L_4:
        /*001c*/ 	.word	index@(_Z7vec_addPfS_S_i)
        /*0020*/ 	.word	0x00000000
.L_5:


//--------------------- .nv.compat                --------------------------
	.section	.nv.compat,"",@"SHT_CUDA_COMPAT_INFO"
	.align	4
        /*0000*/ 	.byte	0x02, 0x09, 0x00, 0x00, 0x02, 0x02, 0x01, 0x00, 0x02, 0x05, 0x05, 0x00, 0x03, 0x07, 0x01, 0x01
        /*0010*/ 	.byte	0x02, 0x03, 0x00, 0x00, 0x02, 0x06, 0x01, 0x00, 0x04, 0x0b, 0x08, 0x00, 0x09, 0x00, 0x00, 0x00
        /*0020*/ 	.byte	0x00, 0x00, 0x00, 0x00


//--------------------- .nv.info._Z7vec_addPfS_S_i --------------------------
	.section	.nv.info._Z7vec_addPfS_S_i,"",@"SHT_CUDA_INFO"
	.sectionflags	@""
	.align	4


	//----- nvinfo : EIATTR_CUDA_API_VERSION
	.align		4
        /*0000*/ 	.byte	0x04, 0x37
        /*0002*/ 	.short	(.L_7 - .L_6)
.L_6:
        /*0004*/ 	.word	0x00000082


	//----- nvinfo : EIATTR_KPARAM_INFO
	.align		4
.L_7:
        /*0008*/ 	.byte	0x04, 0x17
        /*000a*/ 	.short	(.L_9 - .L_8)
.L_8:
        /*000c*/ 	.word	0x00000000
        /*0010*/ 	.short	0x0003
        /*0012*/ 	.short	0x0018
        /*0014*/ 	.byte	0x00, 0xf0, 0x11, 0x00


	//----- nvinfo : EIATTR_KPARAM_INFO
	.align		4
.L_9:
        /*0018*/ 	.byte	0x04, 0x17
        /*001a*/ 	.short	(.L_11 - .L_10)
.L_10:
        /*001c*/ 	.word	0x00000000
        /*0020*/ 	.short	0x0002
        /*0022*/ 	.short	0x0010
        /*0024*/ 	.byte	0x00, 0xf5, 0x21, 0x00


	//----- nvinfo : EIATTR_KPARAM_INFO
	.align		4
.L_11:
        /*0028*/ 	.byte	0x04, 0x17
        /*002a*/ 	.short	(.L_13 - .L_12)
.L_12:
        /*002c*/ 	.word	0x00000000
        /*0030*/ 	.short	0x0001
        /*0032*/ 	.short	0x0008
        /*0034*/ 	.byte	0x00, 0xf5, 0x21, 0x00


	//----- nvinfo : EIATTR_KPARAM_INFO
	.align		4
.L_13:
        /*0038*/ 	.byte	0x04, 0x17
        /*003a*/ 	.short	(.L_15 - .L_14)
.L_14:
        /*003c*/ 	.word	0x00000000
        /*0040*/ 	.short	0x0000
        /*0042*/ 	.short	0x0000
        /*0044*/ 	.byte	0x00, 0xf5, 0x21, 0x00


	//----- nvinfo : EIATTR_SPARSE_MMA_MASK
	.align		4
.L_15:
        /*0048*/ 	.byte	0x03, 0x50
        /*004a*/ 	.short	0x0000


	//----- nvinfo : EIATTR_MAXREG_COUNT
	.align		4
        /*004c*/ 	.byte	0x03, 0x1b
        /*004e*/ 	.short	0x00ff


	//----- nvinfo : EIATTR_MERCURY_ISA_VERSION
	.align		4
        /*0050*/ 	.byte	0x03, 0x5f
        /*0052*/ 	.short	0x0101


	//----- nvinfo : EIATTR_VRC_CTA_INIT_COUNT
	.align		4
        /*0054*/ 	.byte	0x02, 0x4a
	.zero		1
	.zero		1


	//----- nvinfo : EIATTR_EXIT_INSTR_OFFSETS
	.align		4
        /*0058*/ 	.byte	0x04, 0x1c
        /*005a*/ 	.short	(.L_17 - .L_16)


	//   ....[0]....
.L_16:
        /*005c*/ 	.word	0x00000070


	//   ....[1]....
        /*0060*/ 	.word	0x00000130


	//----- nvinfo : EIATTR_CBANK_PARAM_SIZE
	.align		4
.L_17:
        /*0064*/ 	.byte	0x03, 0x19
        /*0066*/ 	.short	0x001c


	//----- nvinfo : EIATTR_PARAM_CBANK
	.align		4
        /*0068*/ 	.byte	0x04, 0x0a
        /*006a*/ 	.short	(.L_19 - .L_18)
	.align		4
.L_18:
        /*006c*/ 	.word	index@(.nv.constant0._Z7vec_addPfS_S_i)
        /*0070*/ 	.short	0x0380
        /*0072*/ 	.short	0x001c


	//----- nvinfo : EIATTR_SW_WAR
	.align		4
.L_19:
        /*0074*/ 	.byte	0x04, 0x36
        /*0076*/ 	.short	(.L_21 - .L_20)
.L_20:
        /*0078*/ 	.word	0x00000008
.L_21:


//--------------------- .nv.callgraph             --------------------------
	.section	.nv.callgraph,"",@"SHT_CUDA_CALLGRAPH"
	.align	4
	.sectionentsize	8
	.align		4
        /*0000*/ 	.word	0x00000000
	.align		4
        /*0004*/ 	.word	0xffffffff
	.align		4
        /*0008*/ 	.word	0x00000000
	.align		4
        /*000c*/ 	.word	0xfffffffe
	.align		4
        /*0010*/ 	.word	0x00000000
	.align		4
        /*0014*/ 	.word	0xfffffffd
	.align		4
        /*0018*/ 	.word	0x00000000
	.align		4
        /*001c*/ 	.word	0xfffffffc


//--------------------- .text._Z7vec_addPfS_S_i   --------------------------
	.section	.text._Z7vec_addPfS_S_i,"ax",@progbits
	.align	128
        .global         _Z7vec_addPfS_S_i
        .type           _Z7vec_addPfS_S_i,@function
        .size           _Z7vec_addPfS_S_i,(.L_x_1 - _Z7vec_addPfS_S_i)
        .other          _Z7vec_addPfS_S_i,@"STO_CUDA_ENTRY STV_DEFAULT"
_Z7vec_addPfS_S_i:
.text._Z7vec_addPfS_S_i:
[----:B------:R-:W-:Y:S01]  /*0000*/  LDC R1, c[0x0][0x37c] ;  /* 0x0000df00ff017b82 */ /* 0x000fe20000000800 */
[----:B------:R-:W0:Y:S01]  /*0010*/  S2R R9, SR_CTAID.X ;  /* 0x0000000000097919 */ /* 0x000e220000002500 */
[----:B------:R-:W0:Y:S01]  /*0020*/  LDCU UR4, c[0x0][0x360] ;  /* 0x00006c00ff0477ac */ /* 0x000e220008000800 */
[----:B------:R-:W0:Y:S01]  /*0030*/  S2R R0, SR_TID.X ;  /* 0x0000000000007919 */ /* 0x000e220000002100 */
[----:B------:R-:W1:Y:S01]  /*0040*/  LDCU UR5, c[0x0][0x398] ;  /* 0x00007300ff0577ac */ /* 0x000e620008000800 */
[----:B0-----:R-:W-:-:S05]  /*0050*/  IMAD R9, R9, UR4, R0 ;  /* 0x0000000409097c24 */ /* 0x001fca000f8e0200 */
[----:B-1----:R-:W-:-:S13]  /*0060*/  ISETP.GE.AND P0, PT, R9, UR5, PT ;  /* 0x0000000509007c0c */ /* 0x002fda000bf06270 */
[----:B------:R-:W-:Y:S05]  /*0070*/  @P0 EXIT ;  /* 0x000000000000094d */ /* 0x000fea0003800000 */
[----:B------:R-:W0:Y:S01]  /*0080*/  LDC.64 R2, c[0x0][0x388] ;  /* 0x0000e200ff027b82 */ /* 0x000e220000000a00 */
[----:B------:R-:W1:Y:S07]  /*0090*/  LDCU.64 UR4, c[0x0][0x358] ;  /* 0x00006b00ff0477ac */ /* 0x000e6e0008000a00 */
[----:B------:R-:W2:Y:S08]  /*00a0*/  LDC.64 R4, c[0x0][0x390] ;  /* 0x0000e400ff047b82 */ /* 0x000eb00000000a00 */
[----:B------:R-:W3:Y:S01]  /*00b0*/  LDC.64 R6, c[0x0][0x380] ;  /* 0x0000e000ff067b82 */ /* 0x000ee20000000a00 */
[----:B0-----:R-:W-:-:S06]  /*00c0*/  IMAD.WIDE R2, R9, 0x4, R2 ;  /* 0x0000000409027825 */ /* 0x001fcc00078e0202 */
[----:B-1----:R-:W4:Y:S01]  /*00d0*/  LDG.E R2, desc[UR4][R2.64] ;  /* 0x0000000402027981 */ /* 0x002f22000c1e1900 */
[----:B--2---:R-:W-:-:S06]  /*00e0*/  IMAD.WIDE R4, R9, 0x4, R4 ;  /* 0x0000000409047825 */ /* 0x004fcc00078e0204 */
[----:B------:R-:W4:Y:S01]  /*00f0*/  LDG.E R5, desc[UR4][R4.64] ;  /* 0x0000000404057981 */ /* 0x000f22000c1e1900 */
[----:B---3--:R-:W-:-:S04]  /*0100*/  IMAD.WIDE R6, R9, 0x4, R6 ;  /* 0x0000000409067825 */ /* 0x008fc800078e0206 */
[----:B----4-:R-:W-:-:S05]  /*0110*/  FADD R9, R2, R5 ;  /* 0x0000000502097221 */ /* 0x010fca0000000000 */
[----:B------:R-:W-:Y:S01]  /*0120*/  STG.E desc[UR4][R6.64], R9 ;  /* 0x0000000906007986 */ /* 0x000fe2000c101904 */
[----:B------:R-:W-:Y:S05]  /*0130*/  EXIT ;  /* 0x000000000000794d */ /* 0x000fea0003800000 */
.L_x_0:
[----:B------:R-:W-:-:S00]  /*0140*/  BRA `(.L_x_0) ;  /* 0xfffffffc00fc7947 */ /* 0x000fc0000383ffff */
[----:B------:R-:W-:-:S00]  /*0150*/  NOP ;  /* 0x0000000000007918 */ /* 0x000fc00000000000 */
        /* <DEDUP_REMOVED lines=10> */
.L_x_1:


//--------------------- .nv.shared.reserved.0     --------------------------
	.section	.nv.shared.reserved.0,"aw",@nobits
	.weak		__nv_reservedSMEM_offset_0_alias
	.size		__nv_reservedSMEM_offset_0_alias, 0, 64
	.other		__nv_reservedSMEM_offset_0_alias,@"STO_CUDA_RESERVED_SHARED STV_DEFAULT"
__nv_reservedSMEM_offset_0_alias:
	.zero		0
	.zero		64


//--------------------- .nv.constant0._Z7vec_addPfS_S_i --------------------------
	.section	.nv.constant0._Z7vec_addPfS_S_i,"a",@progbits
	.sectionflags	@""
	.align	4
.nv.constant0._Z7vec_addPfS_S_i:
	.zero		924


//--------------------- SYMBOLS --------------------------

	.type		.nv.reservedSmem.offset0,@object
	.size		.nv.reservedSmem.offset0,0x4
